	.headerflags	@"EF_CUDA_TEXMODE_UNIFIED EF_CUDA_64BIT_ADDRESS EF_CUDA_ACCELERATORS EF_CUDA_SM90 EF_CUDA_VIRTUAL_SM(EF_CUDA_SM90)"
	.elftype	@"ET_EXEC"


//--------------------- .nv.info                  --------------------------
	.section	.nv.info,"",@"SHT_CUDA_INFO"
	.align	4


	//----- nvinfo : EIATTR_REGCOUNT
	.align		4
        /*0000*/ 	.byte	0x04, 0x2f
        /*0002*/ 	.short	(.L_1 - .L_0)
	.align		4
.L_0:
        /*0004*/ 	.word	index@(triton_poi_fused_add_convolution_mul_12)
        /*0008*/ 	.word	0x00000038


	//----- nvinfo : EIATTR_MIN_STACK_SIZE
	.align		4
.L_1:
        /*000c*/ 	.byte	0x04, 0x12
        /*000e*/ 	.short	(.L_3 - .L_2)
	.align		4
.L_2:
        /*0010*/ 	.word	index@(triton_poi_fused_add_convolution_mul_12)
        /*0014*/ 	.word	0x00000000


	//----- nvinfo : EIATTR_FRAME_SIZE
	.align		4
.L_3:
        /*0018*/ 	.byte	0x04, 0x11
        /*001a*/ 	.short	(.L_5 - .L_4)
	.align		4
.L_4:
        /*001c*/ 	.word	index@(triton_poi_fused_add_convolution_mul_12)
        /*0020*/ 	.word	0x00000000


	//----- nvinfo : EIATTR_MIN_STACK_SIZE
	.align		4
.L_5:
        /*0024*/ 	.byte	0x04, 0x12
        /*0026*/ 	.short	(.L_7 - .L_6)
	.align		4
.L_6:
        /*0028*/ 	.word	index@(triton_poi_fused_add_convolution_mul_12)
        /*002c*/ 	.word	0x00000000
.L_7:


//--------------------- .nv.info.triton_poi_fused_add_convolution_mul_12 --------------------------
	.section	.nv.info.triton_poi_fused_add_convolution_mul_12,"",@"SHT_CUDA_INFO"
	.sectionflags	@""
	.align	4


	//----- nvinfo : EIATTR_CUDA_API_VERSION
	.align		4
        /*0000*/ 	.byte	0x04, 0x37
        /*0002*/ 	.short	(.L_9 - .L_8)
.L_8:
        /*0004*/ 	.word	0x0000007c


	//----- nvinfo : EIATTR_KPARAM_INFO
	.align		4
.L_9:
        /*0008*/ 	.byte	0x04, 0x17
        /*000a*/ 	.short	(.L_11 - .L_10)
.L_10:
        /*000c*/ 	.word	0x00000000
        /*0010*/ 	.short	0x0007
        /*0012*/ 	.short	0x0034
        /*0014*/ 	.byte	0x00, 0xf0, 0x11, 0x00


	//----- nvinfo : EIATTR_KPARAM_INFO
	.align		4
.L_11:
        /*0018*/ 	.byte	0x04, 0x17
        /*001a*/ 	.short	(.L_13 - .L_12)
.L_12:
        /*001c*/ 	.word	0x00000000
        /*0020*/ 	.short	0x0006
        /*0022*/ 	.short	0x0030
        /*0024*/ 	.byte	0x00, 0xf0, 0x11, 0x00


	//----- nvinfo : EIATTR_KPARAM_INFO
	.align		4
.L_13:
        /*0028*/ 	.byte	0x04, 0x17
        /*002a*/ 	.short	(.L_15 - .L_14)
.L_14:
        /*002c*/ 	.word	0x00000000
        /*0030*/ 	.short	0x0005
        /*0032*/ 	.short	0x0028
        /*0034*/ 	.byte	0x00, 0xf4, 0x21, 0x00


	//----- nvinfo : EIATTR_KPARAM_INFO
	.align		4
.L_15:
        /*0038*/ 	.byte	0x04, 0x17
        /*003a*/ 	.short	(.L_17 - .L_16)
.L_16:
        /*003c*/ 	.word	0x00000000
        /*0040*/ 	.short	0x0004
        /*0042*/ 	.short	0x0020
        /*0044*/ 	.byte	0x00, 0xf4, 0x21, 0x00


	//----- nvinfo : EIATTR_KPARAM_INFO
	.align		4
.L_17:
        /*0048*/ 	.byte	0x04, 0x17
        /*004a*/ 	.short	(.L_19 - .L_18)
.L_18:
        /*004c*/ 	.word	0x00000000
        /*0050*/ 	.short	0x0003
        /*0052*/ 	.short	0x0018
        /*0054*/ 	.byte	0x00, 0xf4, 0x21, 0x00


	//----- nvinfo : EIATTR_KPARAM_INFO
	.align		4
.L_19:
        /*0058*/ 	.byte	0x04, 0x17
        /*005a*/ 	.short	(.L_21 - .L_20)
.L_20:
        /*005c*/ 	.word	0x00000000
        /*0060*/ 	.short	0x0002
        /*0062*/ 	.short	0x0010
        /*0064*/ 	.byte	0x00, 0xf4, 0x21, 0x00


	//----- nvinfo : EIATTR_KPARAM_INFO
	.align		4
.L_21:
        /*0068*/ 	.byte	0x04, 0x17
        /*006a*/ 	.short	(.L_23 - .L_22)
.L_22:
        /*006c*/ 	.word	0x00000000
        /*0070*/ 	.short	0x0001
        /*0072*/ 	.short	0x0008
        /*0074*/ 	.byte	0x00, 0xf4, 0x21, 0x00


	//----- nvinfo : EIATTR_KPARAM_INFO
	.align		4
.L_23:
        /*0078*/ 	.byte	0x04, 0x17
        /*007a*/ 	.short	(.L_25 - .L_24)
.L_24:
        /*007c*/ 	.word	0x00000000
        /*0080*/ 	.short	0x0000
        /*0082*/ 	.short	0x0000
        /*0084*/ 	.byte	0x00, 0xf4, 0x21, 0x00


	//----- nvinfo : EIATTR_SPARSE_MMA_MASK
	.align		4
.L_25:
        /*0088*/ 	.byte	0x03, 0x50
        /*008a*/ 	.short	0x0000


	//----- nvinfo : EIATTR_MAXREG_COUNT
	.align		4
        /*008c*/ 	.byte	0x03, 0x1b
        /*008e*/ 	.short	0x00ff


	//----- nvinfo : EIATTR_EXIT_INSTR_OFFSETS
	.align		4
        /*0090*/ 	.byte	0x04, 0x1c
        /*0092*/ 	.short	(.L_27 - .L_26)


	//   ....[0]....
.L_26:
        /*0094*/ 	.word	0x00000bb0


	//   ....[1]....
        /*0098*/ 	.word	0x00000bd0


	//----- nvinfo : EIATTR_REQNTID
	.align		4
.L_27:
        /*009c*/ 	.byte	0x04, 0x10
        /*009e*/ 	.short	(.L_29 - .L_28)
.L_28:
        /*00a0*/ 	.word	0x00000080
        /*00a4*/ 	.word	0x00000001
        /*00a8*/ 	.word	0x00000001


	//----- nvinfo : EIATTR_CBANK_PARAM_SIZE
	.align		4
.L_29:
        /*00ac*/ 	.byte	0x03, 0x19
        /*00ae*/ 	.short	0x0038


	//----- nvinfo : EIATTR_PARAM_CBANK
	.align		4
        /*00b0*/ 	.byte	0x04, 0x0a
        /*00b2*/ 	.short	(.L_31 - .L_30)
	.align		4
.L_30:
        /*00b4*/ 	.word	index@(.nv.constant0.triton_poi_fused_add_convolution_mul_12)
        /*00b8*/ 	.short	0x0210
        /*00ba*/ 	.short	0x0038


	//----- nvinfo : EIATTR_SW_WAR
	.align		4
.L_31:
        /*00bc*/ 	.byte	0x04, 0x36
        /*00be*/ 	.short	(.L_33 - .L_32)
.L_32:
        /*00c0*/ 	.word	0x00000008
.L_33:


//--------------------- .nv.callgraph             --------------------------
	.section	.nv.callgraph,"",@"SHT_CUDA_CALLGRAPH"
	.align	4
	.sectionentsize	8
	.align		4
        /*0000*/ 	.word	0x00000000
	.align		4
        /*0004*/ 	.word	0xffffffff
	.align		4
        /*0008*/ 	.word	0x00000000
	.align		4
        /*000c*/ 	.word	0xfffffffe
	.align		4
        /*0010*/ 	.word	0x00000000
	.align		4
        /*0014*/ 	.word	0xfffffffd
	.align		4
        /*0018*/ 	.word	0x00000000
	.align		4
        /*001c*/ 	.word	0xfffffffc


//--------------------- .text.triton_poi_fused_add_convolution_mul_12 --------------------------
	.section	.text.triton_poi_fused_add_convolution_mul_12,"ax",@progbits
	.sectionflags	@"SHF_BARRIERS=1"
	.align	128
        .global         triton_poi_fused_add_convolution_mul_12
        .type           triton_poi_fused_add_convolution_mul_12,@function
        .size           triton_poi_fused_add_convolution_mul_12,(.L_x_1 - triton_poi_fused_add_convolution_mul_12)
        .other          triton_poi_fused_add_convolution_mul_12,@"STO_CUDA_ENTRY STV_DEFAULT"
triton_poi_fused_add_convolution_mul_12:
.text.triton_poi_fused_add_convolution_mul_12:
[----:B------:R-:W0:Y:S01]  /*0000*/  LDC R1, c[0x0][0x28] ;  /* 0x00000a00ff017b82 */ /* 0x000e220000000800 */
[----:B------:R-:W1:Y:S07]  /*0010*/  S2R R8, SR_CTAID.Y ;  /* 0x0000000000087919 */ /* 0x000e6e0000002600 */
[----:B------:R-:W2:Y:S01]  /*0020*/  S2UR UR4, SR_CTAID.X ;  /* 0x00000000000479c3 */ /* 0x000ea20000002500 */
[----:B------:R-:W-:Y:S02]  /*0030*/  CS2R R32, SRZ ;  /* 0x0000000000207805 */ /* 0x000fe4000001ff00 */
[----:B------:R-:W-:Y:S01]  /*0040*/  CS2R R34, SRZ ;  /* 0x0000000000227805 */ /* 0x000fe2000001ff00 */
[----:B------:R-:W3:Y:S01]  /*0050*/  S2R R25, SR_TID.X ;  /* 0x0000000000197919 */ /* 0x000ee20000002100 */
[----:B------:R-:W-:-:S02]  /*0060*/  CS2R R28, SRZ ;  /* 0x00000000001c7805 */ /* 0x000fc4000001ff00 */
[----:B------:R-:W-:Y:S01]  /*0070*/  CS2R R30, SRZ ;  /* 0x00000000001e7805 */ /* 0x000fe2000001ff00 */
[----:B------:R-:W-:Y:S01]  /*0080*/  ULDC.64 UR8, c[0x0][0x208] ;  /* 0x0000820000087ab9 */ /* 0x000fe20000000a00 */
[----:B------:R-:W4:Y:S08]  /*0090*/  LDC.64 R4, c[0x0][0x210] ;  /* 0x00008400ff047b82 */ /* 0x000f300000000a00 */
[----:B------:R-:W5:Y:S01]  /*00a0*/  S2UR UR6, SR_CgaCtaId ;  /* 0x00000000000679c3 */ /* 0x000f620000008800 */
[----:B--2---:R-:W-:-:S07]  /*00b0*/  USHF.L.U32 UR4, UR4, 0x2, URZ ;  /* 0x0000000204047899 */ /* 0x004fce000800063f */
[----:B------:R-:W2:Y:S01]  /*00c0*/  LDC.64 R6, c[0x0][0x218] ;  /* 0x00008600ff067b82 */ /* 0x000ea20000000a00 */
[----:B-1----:R-:W-:Y:S01]  /*00d0*/  IMAD.SHL.U32 R0, R8, 0x100, RZ ;  /* 0x0000010008007824 */ /* 0x002fe200078e00ff */
[----:B------:R-:W-:-:S06]  /*00e0*/  UMOV UR5, 0x400 ;  /* 0x0000040000057882 */ /* 0x000fcc0000000000 */
[----:B------:R-:W1:Y:S01]  /*00f0*/  LDC.64 R12, c[0x0][0x220] ;  /* 0x00008800ff0c7b82 */ /* 0x000e620000000a00 */
[----:B---3--:R-:W-:-:S04]  /*0100*/  LOP3.LUT R9, R25, 0x7f, RZ, 0xc0, !PT ;  /* 0x0000007f19097812 */ /* 0x008fc800078ec0ff */
[----:B------:R-:W-:Y:S02]  /*0110*/  PRMT R39, R9, 0x6540, R8 ;  /* 0x0000654009277816 */ /* 0x000fe40000000008 */
[----:B------:R-:W-:Y:S01]  /*0120*/  LOP3.LUT R0, R0, 0x80, R9, 0xfe, !PT ;  /* 0x0000008000007812 */ /* 0x000fe200078efe09 */
[----:B------:R-:W3:Y:S01]  /*0130*/  LDC.64 R16, c[0x0][0x228] ;  /* 0x00008a00ff107b82 */ /* 0x000ee20000000a00 */
[C---:B------:R-:W-:Y:S02]  /*0140*/  ISETP.GE.AND P1, PT, R39.reuse, 0x100, PT ;  /* 0x000001002700780c */ /* 0x040fe40003f26270 */
[C---:B------:R-:W-:Y:S02]  /*0150*/  ISETP.GE.AND P2, PT, R0.reuse, 0x100, PT ;  /* 0x000001000000780c */ /* 0x040fe40003f46270 */
[----:B------:R-:W-:Y:S02]  /*0160*/  LEA R39, R39, UR4, 0xc ;  /* 0x0000000427277c11 */ /* 0x000fe4000f8e60ff */
[----:B------:R-:W-:-:S03]  /*0170*/  LEA R37, R0, UR4, 0xc ;  /* 0x0000000400257c11 */ /* 0x000fc6000f8e60ff */
[----:B----4-:R-:W-:-:S04]  /*0180*/  IMAD.WIDE R2, R39, 0x4, R4 ;  /* 0x0000000427027825 */ /* 0x010fc800078e0204 */
[----:B------:R-:W-:Y:S01]  /*0190*/  IMAD.WIDE R4, R37, 0x4, R4 ;  /* 0x0000000425047825 */ /* 0x000fe200078e0204 */
[----:B------:R4:W3:Y:S04]  /*01a0*/  @!P1 LDG.E.EL.128 R32, desc[UR8][R2.64] ;  /* 0x0000000802209981 */ /* 0x0008e8000c2e1d00 */
[----:B------:R2:W3:Y:S01]  /*01b0*/  @!P2 LDG.E.EL.128 R28, desc[UR8][R4.64] ;  /* 0x00000008041ca981 */ /* 0x0004e2000c2e1d00 */
[----:B-----5:R-:W-:Y:S01]  /*01c0*/  UPRMT UR5, UR6, 0x654, UR5 ;  /* 0x0000065406057896 */ /* 0x020fe20008000005 */
[----:B------:R-:W-:Y:S02]  /*01d0*/  SHF.L.U32 R27, R25, 0x1, RZ ;  /* 0x00000001191b7819 */ /* 0x000fe400000006ff */
[----:B------:R-:W-:Y:S02]  /*01e0*/  SHF.R.S32.HI R11, RZ, 0x17, R8 ;  /* 0x00000017ff0b7819 */ /* 0x000fe40000011408 */
[----:B------:R-:W-:-:S02]  /*01f0*/  LOP3.LUT R27, R27, 0xfe, RZ, 0xc0, !PT ;  /* 0x000000fe1b1b7812 */ /* 0x000fc400078ec0ff */
[----:B----4-:R-:W-:Y:S02]  /*0200*/  CS2R R2, SRZ ;  /* 0x0000000000027805 */ /* 0x010fe4000001ff00 */
[----:B------:R-:W-:Y:S02]  /*0210*/  LEA R9, R9, UR5, 0x2 ;  /* 0x0000000509097c11 */ /* 0x000fe4000f8e10ff */
[----:B------:R-:W-:Y:S02]  /*0220*/  SGXT R11, R11, 0x1 ;  /* 0x000000010b0b781a */ /* 0x000fe40000000200 */
[----:B------:R-:W-:Y:S02]  /*0230*/  PRMT R0, R27, 0x6540, R8 ;  /* 0x000065401b007816 */ /* 0x000fe40000000008 */
[----:B------:R-:W-:Y:S02]  /*0240*/  SHF.L.U32 R38, R25, 0x2, RZ ;  /* 0x0000000219267819 */ /* 0x000fe400000006ff */
[----:B------:R-:W-:-:S02]  /*0250*/  LEA.HI R11, R11, R0, RZ, 0x6 ;  /* 0x000000000b0b7211 */ /* 0x000fc400078f30ff */
[----:B------:R-:W-:Y:S02]  /*0260*/  ISETP.GE.AND P0, PT, R0, 0x100, PT ;  /* 0x000001000000780c */ /* 0x000fe40003f06270 */
[----:B------:R-:W-:-:S05]  /*0270*/  LOP3.LUT R11, R11, 0xffffffc0, RZ, 0xc0, !PT ;  /* 0xffffffc00b0b7812 */ /* 0x000fca00078ec0ff */
[----:B------:R-:W-:-:S04]  /*0280*/  IMAD.IADD R19, R0, 0x1, -R11 ;  /* 0x0000000100137824 */ /* 0x000fc800078e0a0b */
[----:B--2---:R-:W-:Y:S01]  /*0290*/  IMAD.WIDE R4, R19, 0x4, R6 ;  /* 0x0000000413047825 */ /* 0x004fe200078e0206 */
[----:B------:R-:W-:-:S04]  /*02a0*/  LOP3.LUT R24, R38, 0xfc, RZ, 0xc0, !PT ;  /* 0x000000fc26187812 */ /* 0x000fc800078ec0ff */
[----:B------:R-:W-:-:S04]  /*02b0*/  PRMT R0, R24, 0x6540, R8 ;  /* 0x0000654018007816 */ /* 0x000fc80000000008 */
[----:B------:R-:W-:-:S04]  /*02c0*/  SHF.R.S32.HI R7, RZ, 0x1f, R0 ;  /* 0x0000001fff077819 */ /* 0x000fc80000011400 */
[----:B------:R-:W-:Y:S02]  /*02d0*/  LEA.HI R7, R7, R0, RZ, 0x6 ;  /* 0x0000000007077211 */ /* 0x000fe400078f30ff */
[----:B------:R-:W-:-:S03]  /*02e0*/  SHF.R.U32.HI R26, RZ, 0x6, R25 ;  /* 0x00000006ff1a7819 */ /* 0x000fc60000011619 */
[C---:B------:R-:W-:Y:S01]  /*02f0*/  IMAD.SHL.U32 R6, R7.reuse, 0x1000, RZ ;  /* 0x0000100007067824 */ /* 0x040fe200078e00ff */
[----:B------:R-:W-:Y:S02]  /*0300*/  LOP3.LUT R7, R7, 0xffffffc0, RZ, 0xc0, !PT ;  /* 0xffffffc007077812 */ /* 0x000fe400078ec0ff */
[----:B------:R-:W-:Y:S02]  /*0310*/  SGXT.U32 R26, R26, 0x1 ;  /* 0x000000011a1a781a */ /* 0x000fe40000000000 */
[----:B------:R-:W-:Y:S02]  /*0320*/  LOP3.LUT R6, R6, 0xfffc0000, RZ, 0xc0, !PT ;  /* 0xfffc000006067812 */ /* 0x000fe400078ec0ff */
[----:B------:R-:W-:Y:S02]  /*0330*/  ISETP.GE.AND P3, PT, R0, 0x100, PT ;  /* 0x000001000000780c */ /* 0x000fe40003f66270 */
[----:B------:R-:W-:Y:S02]  /*0340*/  IADD3 R7, R6, R0, -R7 ;  /* 0x0000000006077210 */ /* 0x000fe40007ffe807 */
[----:B------:R-:W-:-:S02]  /*0350*/  CS2R R10, SRZ ;  /* 0x00000000000a7805 */ /* 0x000fc4000001ff00 */
[----:B------:R-:W-:Y:S01]  /*0360*/  CS2R R40, SRZ ;  /* 0x0000000000287805 */ /* 0x000fe2000001ff00 */
[----:B---3--:R-:W-:Y:S01]  /*0370*/  IMAD.WIDE R16, R19, 0x4, R16 ;  /* 0x0000000413107825 */ /* 0x008fe200078e0210 */
[----:B------:R-:W-:Y:S04]  /*0380*/  STS [R9], R32 ;  /* 0x0000002009007388 */ /* 0x000fe80000000800 */
[----:B------:R-:W-:Y:S04]  /*0390*/  STS [R9+0x410], R33 ;  /* 0x0004102109007388 */ /* 0x000fe80000000800 */
[----:B------:R-:W-:Y:S04]  /*03a0*/  STS [R9+0x820], R34 ;  /* 0x0008202209007388 */ /* 0x000fe80000000800 */
[----:B------:R-:W-:Y:S04]  /*03b0*/  STS [R9+0xc30], R35 ;  /* 0x000c302309007388 */ /* 0x000fe80000000800 */
[----:B------:R-:W-:Y:S04]  /*03c0*/  STS [R9+0x200], R28 ;  /* 0x0002001c09007388 */ /* 0x000fe80000000800 */
[----:B------:R-:W-:Y:S04]  /*03d0*/  STS [R9+0x610], R29 ;  /* 0x0006101d09007388 */ /* 0x000fe80000000800 */
[----:B------:R-:W-:Y:S04]  /*03e0*/  STS [R9+0xa20], R30 ;  /* 0x000a201e09007388 */ /* 0x000fe80000000800 */
[----:B------:R2:W-:Y:S01]  /*03f0*/  STS [R9+0xe30], R31 ;  /* 0x000e301f09007388 */ /* 0x0005e20000000800 */
[----:B------:R-:W-:Y:S06]  /*0400*/  BAR.SYNC.DEFER_BLOCKING 0x0 ;  /* 0x0000000000007b1d */ /* 0x000fec0000010000 */
[----:B------:R3:W4:Y:S01]  /*0410*/  @!P0 LDG.E.EL.64 R2, desc[UR8][R4.64] ;  /* 0x0000000804028981 */ /* 0x000722000c2e1b00 */
[----:B--2---:R-:W-:-:S03]  /*0420*/  CS2R R8, SRZ ;  /* 0x0000000000087805 */ /* 0x004fc6000001ff00 */
[----:B------:R-:W2:Y:S01]  /*0430*/  @!P0 LDG.E.EL.64 R40, desc[UR8][R16.64] ;  /* 0x0000000810288981 */ /* 0x000ea2000c2e1b00 */
[----:B---3--:R-:W-:-:S04]  /*0440*/  LOP3.LUT R4, R26, UR4, RZ, 0xfc, !PT ;  /* 0x000000041a047c12 */ /* 0x008fc8000f8efcff */
[----:B------:R-:W-:Y:S02]  /*0450*/  LEA R0, R4, R7, 0x6 ;  /* 0x0000000704007211 */ /* 0x000fe400078e30ff */
[----:B------:R-:W-:Y:S02]  /*0460*/  CS2R R4, SRZ ;  /* 0x0000000000047805 */ /* 0x000fe4000001ff00 */
[----:B------:R-:W-:Y:S01]  /*0470*/  CS2R R6, SRZ ;  /* 0x0000000000067805 */ /* 0x000fe2000001ff00 */
[----:B-1----:R-:W-:-:S04]  /*0480*/  IMAD.WIDE R14, R0, 0x4, R12 ;  /* 0x00000004000e7825 */ /* 0x002fc800078e020c */
[----:B------:R-:W-:Y:S01]  /*0490*/  VIADD R36, R0, 0x80 ;  /* 0x0000008000247836 */ /* 0x000fe20000000000 */
[----:B------:R1:W3:Y:S03]  /*04a0*/  @!P3 LDG.E.EL.128 R4, desc[UR8][R14.64] ;  /* 0x000000080e04b981 */ /* 0x0002e6000c2e1d00 */
[----:B------:R-:W-:-:S05]  /*04b0*/  IMAD.WIDE R12, R36, 0x4, R12 ;  /* 0x00000004240c7825 */ /* 0x000fca00078e020c */
[----:B------:R5:W2:Y:S01]  /*04c0*/  @!P3 LDG.E.EL.128 R8, desc[UR8][R12.64] ;  /* 0x000000080c08b981 */ /* 0x000aa2000c2e1d00 */
[----:B------:R-:W-:-:S04]  /*04d0*/  LOP3.LUT R38, R38, 0x1fc, RZ, 0xc0, !PT ;  /* 0x000001fc26267812 */ /* 0x000fc800078ec0ff */
[----:B-1----:R-:W-:Y:S02]  /*04e0*/  LOP3.LUT R15, R38, 0x200, RZ, 0xfc, !PT ;  /* 0x00000200260f7812 */ /* 0x002fe400078efcff */
[----:B------:R-:W-:Y:S02]  /*04f0*/  SHF.R.U32.HI R14, RZ, 0x2, R25 ;  /* 0x00000002ff0e7819 */ /* 0x000fe40000011619 */
[----:B------:R-:W-:Y:S02]  /*0500*/  SHF.R.U32.HI R15, RZ, 0x4, R15 ;  /* 0x00000004ff0f7819 */ /* 0x000fe4000001160f */
[----:B------:R-:W-:Y:S02]  /*0510*/  LOP3.LUT R14, R14, 0x10, RZ, 0xc0, !PT ;  /* 0x000000100e0e7812 */ /* 0x000fe400078ec0ff */
[----:B------:R-:W-:Y:S02]  /*0520*/  LOP3.LUT R15, R15, 0x30, RZ, 0xc0, !PT ;  /* 0x000000300f0f7812 */ /* 0x000fe400078ec0ff */
[----:B0----5:R-:W-:-:S03]  /*0530*/  IADD3 R13, R14, UR5, RZ ;  /* 0x000000050e0d7c10 */ /* 0x021fc6000fffe0ff */
[----:B------:R-:W-:Y:S01]  /*0540*/  VIADD R15, R15, UR5 ;  /* 0x000000050f0f7c36 */ /* 0x000fe20008000000 */
[----:B------:R-:W-:-:S03]  /*0550*/  LEA R13, R38, R13, 0x2 ;  /* 0x0000000d260d7211 */ /* 0x000fc600078e10ff */
[----:B------:R-:W-:-:S03]  /*0560*/  IMAD R18, R38, 0x4, R15 ;  /* 0x0000000426127824 */ /* 0x000fc600078e020f */
[----:B------:R-:W-:Y:S04]  /*0570*/  LDS.128 R12, [R13] ;  /* 0x000000000d0c7984 */ /* 0x000fe80000000c00 */
[----:B------:R-:W-:Y:S01]  /*0580*/  LDS.128 R16, [R18+0x800] ;  /* 0x0008000012107984 */ /* 0x000fe20000000c00 */
[----:B------:R-:W-:Y:S01]  /*0590*/  LEA R46, R27, UR5, 0x2 ;  /* 0x000000051b2e7c11 */ /* 0x000fe2000f8e10ff */
[----:B------:R-:W-:Y:S01]  /*05a0*/  BAR.SYNC.DEFER_BLOCKING 0x0 ;  /* 0x0000000000007b1d */ /* 0x000fe20000010000 */
[----:B------:R-:W-:Y:S02]  /*05b0*/  LEA R24, R24, UR5, 0x2 ;  /* 0x0000000518187c11 */ /* 0x000fe4000f8e10ff */
[----:B------:R-:W-:-:S04]  /*05c0*/  SHF.L.U32 R42, R25, 0x4, RZ ;  /* 0x00000004192a7819 */ /* 0x000fc800000006ff */
[----:B------:R-:W-:Y:S02]  /*05d0*/  LOP3.LUT R43, R42, 0x3f0, RZ, 0xc0, !PT ;  /* 0x000003f02a2b7812 */ /* 0x000fe400078ec0ff */
[----:B------:R-:W-:Y:S02]  /*05e0*/  IADD3 R45, R38, UR5, RZ ;  /* 0x00000005262d7c10 */ /* 0x000fe4000fffe0ff */
[C---:B------:R-:W-:Y:S01]  /*05f0*/  LOP3.LUT R26, R43.reuse, R26, RZ, 0xfc, !PT ;  /* 0x0000001a2b1a7212 */ /* 0x040fe200078efcff */
[----:B------:R-:W-:Y:S01]  /*0600*/  VIADD R43, R43, UR5 ;  /* 0x000000052b2b7c36 */ /* 0x000fe20008000000 */
[----:B------:R-:W-:-:S03]  /*0610*/  LOP3.LUT R42, R38, 0x200, RZ, 0xfc, !PT ;  /* 0x00000200262a7812 */ /* 0x000fc600078efcff */
[----:B------:R-:W-:Y:S02]  /*0620*/  IMAD R51, R26, 0x4, R43 ;  /* 0x000000041a337824 */ /* 0x000fe400078e022b */
[----:B------:R-:W-:Y:S01]  /*0630*/  IMAD R52, R27, 0x4, R46 ;  /* 0x000000041b347824 */ /* 0x000fe200078e022e */
[----:B------:R-:W-:Y:S01]  /*0640*/  LOP3.LUT R25, R25, 0x7f, RZ, 0xc0, !PT ;  /* 0x0000007f19197812 */ /* 0x000fe200078ec0ff */
[----:B----4-:R0:W-:Y:S01]  /*0650*/  STS.64 [R46], R2 ;  /* 0x000000022e007388 */ /* 0x0101e20000000a00 */
[----:B------:R-:W-:Y:S06]  /*0660*/  BAR.SYNC.DEFER_BLOCKING 0x0 ;  /* 0x0000000000007b1d */ /* 0x000fec0000010000 */
[----:B------:R-:W3:Y:S01]  /*0670*/  LDS.128 R20, [R24] ;  /* 0x0000000018147984 */ /* 0x000ee20000000c00 */
[----:B0-----:R-:W-:Y:S01]  /*0680*/  LEA R3, R38, R45, 0x2 ;  /* 0x0000002d26037211 */ /* 0x001fe200078e10ff */
[----:B------:R-:W-:Y:S01]  /*0690*/  BAR.SYNC.DEFER_BLOCKING 0x0 ;  /* 0x0000000000007b1d */ /* 0x000fe20000010000 */
[----:B------:R-:W-:-:S05]  /*06a0*/  VIADD R45, R42, UR5 ;  /* 0x000000052a2d7c36 */ /* 0x000fca0008000000 */
[----:B------:R-:W-:Y:S01]  /*06b0*/  LEA R2, R38, R45, 0x2 ;  /* 0x0000002d26027211 */ /* 0x000fe200078e10ff */
[----:B---3--:R-:W-:Y:S01]  /*06c0*/  FMUL R26, R20, R4 ;  /* 0x00000004141a7220 */ /* 0x008fe20000400000 */
[----:B------:R-:W-:Y:S01]  /*06d0*/  FMUL R42, R21, R5 ;  /* 0x00000005152a7220 */ /* 0x000fe20000400000 */
[----:B------:R-:W-:Y:S01]  /*06e0*/  FMUL R43, R22, R6 ;  /* 0x00000006162b7220 */ /* 0x000fe20000400000 */
[----:B------:R-:W-:Y:S01]  /*06f0*/  FMUL R38, R23, R7 ;  /* 0x0000000717267220 */ /* 0x000fe20000400000 */
[----:B--2---:R-:W-:Y:S01]  /*0700*/  FMUL R44, R20, R8 ;  /* 0x00000008142c7220 */ /* 0x004fe20000400000 */
[----:B------:R0:W-:Y:S01]  /*0710*/  STS [R51], R26 ;  /* 0x0000001a33007388 */ /* 0x0001e20000000800 */
[----:B------:R-:W-:Y:S01]  /*0720*/  FMUL R45, R21, R9 ;  /* 0x00000009152d7220 */ /* 0x000fe20000400000 */
[----:B------:R-:W-:Y:S02]  /*0730*/  FMUL R53, R22, R10 ;  /* 0x0000000a16357220 */ /* 0x000fe40000400000 */
[----:B------:R-:W-:Y:S01]  /*0740*/  STS [R51+0x14], R42 ;  /* 0x0000142a33007388 */ /* 0x000fe20000000800 */
[----:B0-----:R-:W-:-:S03]  /*0750*/  FMUL R26, R23, R11 ;  /* 0x0000000b171a7220 */ /* 0x001fc60000400000 */
[----:B------:R-:W-:Y:S04]  /*0760*/  STS [R51+0x28], R43 ;  /* 0x0000282b33007388 */ /* 0x000fe80000000800 */
[----:B------:R-:W-:Y:S04]  /*0770*/  STS [R51+0x3c], R38 ;  /* 0x00003c2633007388 */ /* 0x000fe80000000800 */
[----:B------:R-:W-:Y:S04]  /*0780*/  STS [R51+0x8], R44 ;  /* 0x0000082c33007388 */ /* 0x000fe80000000800 */
[----:B------:R0:W-:Y:S04]  /*0790*/  STS [R51+0x1c], R45 ;  /* 0x00001c2d33007388 */ /* 0x0001e80000000800 */
[----:B------:R-:W-:Y:S04]  /*07a0*/  STS [R51+0x30], R53 ;  /* 0x0000303533007388 */ /* 0x000fe80000000800 */
[----:B------:R1:W-:Y:S01]  /*07b0*/  STS [R51+0x44], R26 ;  /* 0x0000441a33007388 */ /* 0x0003e20000000800 */
[----:B------:R-:W-:Y:S06]  /*07c0*/  BAR.SYNC.DEFER_BLOCKING 0x0 ;  /* 0x0000000000007b1d */ /* 0x000fec0000010000 */
[----:B------:R-:W-:Y:S04]  /*07d0*/  LDS R50, [R3] ;  /* 0x0000000003327984 */ /* 0x000fe80000000800 */
[----:B------:R-:W-:Y:S04]  /*07e0*/  LDS R48, [R3+0x4] ;  /* 0x0000040003307984 */ /* 0x000fe80000000800 */
[----:B------:R-:W-:Y:S04]  /*07f0*/  LDS R49, [R3+0x8] ;  /* 0x0000080003317984 */ /* 0x000fe80000000800 */
[----:B------:R-:W-:Y:S04]  /*0800*/  LDS R47, [R3+0xc] ;  /* 0x00000c00032f7984 */ /* 0x000fe80000000800 */
[----:B------:R-:W-:Y:S04]  /*0810*/  LDS R38, [R3+0xa00] ;  /* 0x000a000003267984 */ /* 0x000fe80000000800 */
[----:B------:R-:W-:Y:S04]  /*0820*/  LDS R42, [R2+0x804] ;  /* 0x00080400022a7984 */ /* 0x000fe80000000800 */
[----:B------:R-:W-:Y:S04]  /*0830*/  LDS R43, [R2+0x808] ;  /* 0x00080800022b7984 */ /* 0x000fe80000000800 */
[----:B------:R2:W-:Y:S01]  /*0840*/  LDS R44, [R2+0x80c] ;  /* 0x00080c00022c7984 */ /* 0x0005e20000000800 */
[----:B------:R-:W-:Y:S01]  /*0850*/  BAR.SYNC.DEFER_BLOCKING 0x0 ;  /* 0x0000000000007b1d */ /* 0x000fe20000010000 */
[----:B0-----:R-:W-:-:S02]  /*0860*/  LOP3.LUT R45, R25, 0x80, RZ, 0xfc, !PT ;  /* 0x00000080192d7812 */ /* 0x001fc400078efcff */
[----:B-1----:R-:W-:Y:S02]  /*0870*/  LEA R51, R25, UR5, 0x3 ;  /* 0x0000000519337c11 */ /* 0x002fe4000f8e18ff */
[----:B------:R-:W-:-:S03]  /*0880*/  LEA R45, R45, UR5, 0x3 ;  /* 0x000000052d2d7c11 */ /* 0x000fc6000f8e18ff */
[----:B--2---:R-:W0:Y:S01]  /*0890*/  LDC.64 R2, c[0x0][0x230] ;  /* 0x00008c00ff027b82 */ /* 0x004e220000000a00 */
[----:B------:R-:W-:Y:S04]  /*08a0*/  STS [R52], R40 ;  /* 0x0000002834007388 */ /* 0x000fe80000000800 */
[----:B------:R-:W-:Y:S03]  /*08b0*/  STS [R52+0x8], R41 ;  /* 0x0000082934007388 */ /* 0x000fe60000000800 */
[----:B------:R-:W-:Y:S06]  /*08c0*/  BAR.SYNC.DEFER_BLOCKING 0x0 ;  /* 0x0000000000007b1d */ /* 0x000fec0000010000 */
[----:B------:R-:W-:Y:S04]  /*08d0*/  LDS R51, [R51] ;  /* 0x0000000033337984 */ /* 0x000fe80000000800 */
[----:B------:R-:W1:Y:S01]  /*08e0*/  LDS R45, [R45] ;  /* 0x000000002d2d7984 */ /* 0x000e620000000800 */
[----:B------:R-:W-:Y:S06]  /*08f0*/  BAR.SYNC.DEFER_BLOCKING 0x0 ;  /* 0x0000000000007b1d */ /* 0x000fec0000010000 */
[----:B------:R1:W-:Y:S02]  /*0900*/  STS.64 [R46], R40 ;  /* 0x000000282e007388 */ /* 0x0003e40000000a00 */
[----:B------:R-:W-:Y:S06]  /*0910*/  BAR.SYNC.DEFER_BLOCKING 0x0 ;  /* 0x0000000000007b1d */ /* 0x000fec0000010000 */
[----:B------:R-:W2:Y:S01]  /*0920*/  LDS.128 R24, [R24] ;  /* 0x0000000018187984 */ /* 0x000ea20000000c00 */
[----:B-1----:R-:W-:-:S04]  /*0930*/  FADD R41, R38, R45 ;  /* 0x0000002d26297221 */ /* 0x002fc80000000000 */
[----:B------:R-:W-:Y:S02]  /*0940*/  FADD R28, R41, R28 ;  /* 0x0000001c291c7221 */ /* 0x000fe40000000000 */
[----:B------:R-:W1:Y:S01]  /*0950*/  LDC.64 R40, c[0x0][0x238] ;  /* 0x00008e00ff287b82 */ /* 0x000e620000000a00 */
[--C-:B------:R-:W-:Y:S01]  /*0960*/  FADD R53, R50, R51.reuse ;  /* 0x0000003332357221 */ /* 0x100fe20000000000 */
[--C-:B------:R-:W-:Y:S01]  /*0970*/  FADD R48, R48, R51.reuse ;  /* 0x0000003330307221 */ /* 0x100fe20000000000 */
[--C-:B------:R-:W-:Y:S01]  /*0980*/  FADD R49, R49, R51.reuse ;  /* 0x0000003331317221 */ /* 0x100fe20000000000 */
[----:B------:R-:W-:Y:S01]  /*0990*/  FADD R50, R47, R51 ;  /* 0x000000332f327221 */ /* 0x000fe20000000000 */
[--C-:B------:R-:W-:Y:S01]  /*09a0*/  FADD R42, R42, R45.reuse ;  /* 0x0000002d2a2a7221 */ /* 0x100fe20000000000 */
[--C-:B------:R-:W-:Y:S01]  /*09b0*/  FADD R43, R43, R45.reuse ;  /* 0x0000002d2b2b7221 */ /* 0x100fe20000000000 */
[----:B------:R-:W-:Y:S01]  /*09c0*/  FADD R44, R44, R45 ;  /* 0x0000002d2c2c7221 */ /* 0x000fe20000000000 */
[----:B0-----:R-:W-:-:S04]  /*09d0*/  IMAD.WIDE R38, R39, 0x4, R2 ;  /* 0x0000000427267825 */ /* 0x001fc800078e0202 */
[----:B------:R-:W-:Y:S01]  /*09e0*/  FADD R32, R53, R32 ;  /* 0x0000002035207221 */ /* 0x000fe20000000000 */
[----:B------:R-:W-:Y:S01]  /*09f0*/  FADD R33, R48, R33 ;  /* 0x0000002130217221 */ /* 0x000fe20000000000 */
[----:B------:R-:W-:Y:S01]  /*0a00*/  FADD R34, R49, R34 ;  /* 0x0000002231227221 */ /* 0x000fe20000000000 */
[----:B------:R-:W-:-:S04]  /*0a10*/  IMAD.WIDE R2, R37, 0x4, R2 ;  /* 0x0000000425027825 */ /* 0x000fc800078e0202 */
[----:B------:R-:W-:Y:S01]  /*0a20*/  FADD R35, R50, R35 ;  /* 0x0000002332237221 */ /* 0x000fe20000000000 */
[----:B------:R-:W-:Y:S01]  /*0a30*/  FADD R29, R42, R29 ;  /* 0x0000001d2a1d7221 */ /* 0x000fe20000000000 */
[----:B------:R-:W-:Y:S01]  /*0a40*/  FADD R30, R43, R30 ;  /* 0x0000001e2b1e7221 */ /* 0x000fe20000000000 */
[----:B------:R-:W-:Y:S02]  /*0a50*/  FADD R31, R44, R31 ;  /* 0x0000001f2c1f7221 */ /* 0x000fe40000000000 */
[----:B------:R-:W-:Y:S04]  /*0a60*/  @!P1 STG.E.128 desc[UR8][R38.64], R32 ;  /* 0x0000002026009986 */ /* 0x000fe8000c101d08 */
[----:B------:R1:W-:Y:S01]  /*0a70*/  @!P2 STG.E.128 desc[UR8][R2.64], R28 ;  /* 0x0000001c0200a986 */ /* 0x0003e2000c101d08 */
[----:B--2---:R-:W-:Y:S01]  /*0a80*/  FFMA R37, R20, R4, R24 ;  /* 0x0000000414257223 */ /* 0x004fe20000000018 */
[----:B------:R-:W-:Y:S01]  /*0a90*/  FFMA R4, R21, R5, R25 ;  /* 0x0000000515047223 */ /* 0x000fe20000000019 */
[----:B------:R-:W-:Y:S01]  /*0aa0*/  FFMA R5, R22, R6, R26 ;  /* 0x0000000616057223 */ /* 0x000fe2000000001a */
[----:B------:R-:W-:Y:S01]  /*0ab0*/  FFMA R6, R23, R7, R27 ;  /* 0x0000000717067223 */ /* 0x000fe2000000001b */
[----:B------:R-:W-:Y:S01]  /*0ac0*/  FADD R12, R12, R37 ;  /* 0x000000250c0c7221 */ /* 0x000fe20000000000 */
[----:B------:R-:W-:Y:S01]  /*0ad0*/  FADD R13, R13, R4 ;  /* 0x000000040d0d7221 */ /* 0x000fe20000000000 */
[----:B------:R-:W-:Y:S01]  /*0ae0*/  FADD R14, R14, R5 ;  /* 0x000000050e0e7221 */ /* 0x000fe20000000000 */
[----:B------:R-:W-:Y:S01]  /*0af0*/  FADD R15, R15, R6 ;  /* 0x000000060f0f7221 */ /* 0x000fe20000000000 */
[----:B-1----:R-:W-:-:S04]  /*0b00*/  IMAD.WIDE R2, R0, 0x4, R40 ;  /* 0x0000000400027825 */ /* 0x002fc800078e0228 */
[----:B------:R-:W-:Y:S01]  /*0b10*/  FFMA R43, R20, R8, R24 ;  /* 0x00000008142b7223 */ /* 0x000fe20000000018 */
[----:B------:R-:W-:Y:S01]  /*0b20*/  FFMA R8, R21, R9, R25 ;  /* 0x0000000915087223 */ /* 0x000fe20000000019 */
[----:B------:R-:W-:Y:S01]  /*0b30*/  FFMA R9, R22, R10, R26 ;  /* 0x0000000a16097223 */ /* 0x000fe2000000001a */
[----:B------:R-:W-:Y:S01]  /*0b40*/  FFMA R10, R23, R11, R27 ;  /* 0x0000000b170a7223 */ /* 0x000fe2000000001b */
[----:B------:R0:W-:Y:S01]  /*0b50*/  @!P3 STG.E.128 desc[UR8][R2.64], R12 ;  /* 0x0000000c0200b986 */ /* 0x0001e2000c101d08 */
[----:B------:R-:W-:Y:S01]  /*0b60*/  FADD R16, R16, R43 ;  /* 0x0000002b10107221 */ /* 0x000fe20000000000 */
[----:B------:R-:W-:Y:S01]  /*0b70*/  FADD R17, R17, R8 ;  /* 0x0000000811117221 */ /* 0x000fe20000000000 */
[----:B------:R-:W-:Y:S01]  /*0b80*/  FADD R18, R18, R9 ;  /* 0x0000000912127221 */ /* 0x000fe20000000000 */
[----:B------:R-:W-:Y:S01]  /*0b90*/  FADD R19, R19, R10 ;  /* 0x0000000a13137221 */ /* 0x000fe20000000000 */
[----:B------:R-:W-:Y:S01]  /*0ba0*/  IMAD.WIDE R36, R36, 0x4, R40 ;  /* 0x0000000424247825 */ /* 0x000fe200078e0228 */
[----:B0-----:R-:W-:Y:S06]  /*0bb0*/  @P3 EXIT ;  /* 0x000000000000394d */ /* 0x001fec0003800000 */
[----:B------:R-:W-:Y:S01]  /*0bc0*/  STG.E.128 desc[UR8][R36.64], R16 ;  /* 0x0000001024007986 */ /* 0x000fe2000c101d08 */
[----:B------:R-:W-:Y:S05]  /*0bd0*/  EXIT ;  /* 0x000000000000794d */ /* 0x000fea0003800000 */
.L_x_0:
[----:B------:R-:W-:-:S00]  /*0be0*/  BRA `(.L_x_0) ;  /* 0xfffffffc00fc7947 */ /* 0x000fc0000383ffff */
[----:B------:R-:W-:-:S00]  /*0bf0*/  NOP ;  /* 0x0000000000007918 */ /* 0x000fc00000000000 */
        /* <DEDUP_REMOVED lines=8> */
.L_x_1:


//--------------------- .nv.shared.triton_poi_fused_add_convolution_mul_12 --------------------------
	.section	.nv.shared.triton_poi_fused_add_convolution_mul_12,"aw",@nobits
	.sectionflags	@""
	.align	16
	.zero		1024


//--------------------- .nv.constant0.triton_poi_fused_add_convolution_mul_12 --------------------------
	.section	.nv.constant0.triton_poi_fused_add_convolution_mul_12,"a",@progbits
	.sectionflags	@""
	.align	4
.nv.constant0.triton_poi_fused_add_convolution_mul_12:
	.zero		584
